//
// Generated by NVIDIA NVVM Compiler
//
// Compiler Build ID: CL-36424714
// Cuda compilation tools, release 13.0, V13.0.88
// Based on NVVM 20.0.0
//

.version 9.0
.target sm_100
.address_size 64

	// .globl	_Z6kerneliiffffPi

.visible .entry _Z6kerneliiffffPi(
	.param .u32 _Z6kerneliiffffPi_param_0,
	.param .u32 _Z6kerneliiffffPi_param_1,
	.param .f32 _Z6kerneliiffffPi_param_2,
	.param .f32 _Z6kerneliiffffPi_param_3,
	.param .f32 _Z6kerneliiffffPi_param_4,
	.param .f32 _Z6kerneliiffffPi_param_5,
	.param .u64 .ptr .align 1 _Z6kerneliiffffPi_param_6
)
{
	.reg .pred 	%p<5>;
	.reg .b32 	%r<18>;
	.reg .b32 	%f<34>;
	.reg .b64 	%rd<5>;
	.reg .b64 	%fd<6>;

	ld.param.u32 	%r5, [_Z6kerneliiffffPi_param_0];
	ld.param.u32 	%r6, [_Z6kerneliiffffPi_param_1];
	ld.param.f32 	%f13, [_Z6kerneliiffffPi_param_2];
	ld.param.f32 	%f14, [_Z6kerneliiffffPi_param_3];
	ld.param.f32 	%f15, [_Z6kerneliiffffPi_param_4];
	ld.param.f32 	%f16, [_Z6kerneliiffffPi_param_5];
	ld.param.u64 	%rd2, [_Z6kerneliiffffPi_param_6];
	cvta.to.global.u64 	%rd3, %rd2;
	mov.u32 	%r7, %ctaid.x;
	mov.u32 	%r8, %ntid.x;
	mov.u32 	%r9, %tid.x;
	mad.lo.s32 	%r10, %r7, %r8, %r9;
	mul.wide.s32 	%rd4, %r10, 4;
	add.s64 	%rd1, %rd3, %rd4;
	ld.global.u32 	%r11, [%rd1];
	div.s32 	%r12, %r11, %r5;
	mul.lo.s32 	%r13, %r12, %r5;
	sub.s32 	%r14, %r11, %r13;
	sub.f32 	%f17, %f15, %f13;
	cvt.rn.f32.s32 	%f18, %r5;
	div.rn.f32 	%f19, %f17, %f18;
	sub.f32 	%f20, %f16, %f14;
	cvt.rn.f32.s32 	%f21, %r6;
	div.rn.f32 	%f22, %f20, %f21;
	cvt.rn.f32.s32 	%f23, %r12;
	fma.rn.f32 	%f1, %f19, %f23, %f13;
	cvt.rn.f32.s32 	%f24, %r14;
	mul.f32 	%f25, %f22, %f24;
	sub.f32 	%f33, %f16, %f25;
	mul.f32 	%f31, %f1, %f1;
	mul.f32 	%f30, %f33, %f33;
	add.f32 	%f26, %f31, %f30;
	setp.gtu.f32 	%p1, %f26, 0f40800000;
	mov.b32 	%r17, 0;
	@%p1 bra 	$L__BB0_3;
	cvt.f64.f32 	%fd1, %f33;
	mov.b32 	%r16, 0;
	mov.f32 	%f32, %f1;
$L__BB0_2:
	cvt.f64.f32 	%fd2, %f32;
	add.f64 	%fd3, %fd2, %fd2;
	cvt.f64.f32 	%fd4, %f33;
	fma.rn.f64 	%fd5, %fd3, %fd4, %fd1;
	cvt.rn.f32.f64 	%f33, %fd5;
	sub.f32 	%f27, %f31, %f30;
	add.f32 	%f32, %f1, %f27;
	mul.f32 	%f31, %f32, %f32;
	mul.f32 	%f30, %f33, %f33;
	add.s32 	%r17, %r16, 1;
	setp.lt.u32 	%p2, %r16, 99;
	add.f32 	%f28, %f31, %f30;
	setp.le.f32 	%p3, %f28, 0f40800000;
	and.pred  	%p4, %p2, %p3;
	mov.u32 	%r16, %r17;
	@%p4 bra 	$L__BB0_2;
$L__BB0_3:
	st.global.u32 	[%rd1], %r17;
	ret;

}


// ===== COMPILED SASS (sm_100) =====

	.target	sm_100

	.elftype	@"ET_EXEC"


//--------------------- .note.nv.tkinfo           --------------------------
	.section	.note.nv.tkinfo,"",@"SHT_NOTE"
	.sectionflags	@"SHF_NOTE_NV_TKINFO"
	.tkinfo
        /*0018*/ 	.word	0x00000002
        /*0030*/ 	.string	""
        /*0030*/ 	.string	"ptxas"
        /*0030*/ 	.string	"Cuda compilation tools, release 13.0, V13.0.88"
        /*0030*/ 	.string	"Build cuda_13.0.r13.0/compiler.36424714_0"
        /*0030*/ 	.string	"-arch sm_100 -m 64 "



//--------------------- .note.nv.cuinfo           --------------------------
	.section	.note.nv.cuinfo,"",@"SHT_NOTE"
	.sectionflags	@"SHF_NOTE_NV_CUINFO"
        /*0018*/ 	.short	0x0002
        /*001a*/ 	.short	0x0064
        /*001c*/ 	.short	0x0082
	.zero		2


//--------------------- .nv.info                  --------------------------
	.section	.nv.info,"",@"SHT_CUDA_INFO"
	.align	4


	//----- nvinfo : EIATTR_REGCOUNT
	.align		4
        /*0000*/ 	.byte	0x04, 0x2f
        /*0002*/ 	.short	(.L_1 - .L_0)
	.align		4
.L_0:
        /*0004*/ 	.word	index@(_Z6kerneliiffffPi)
        /*0008*/ 	.word	0x00000013


	//----- nvinfo : EIATTR_FRAME_SIZE
	.align		4
.L_1:
        /*000c*/ 	.byte	0x04, 0x11
        /*000e*/ 	.short	(.L_3 - .L_2)
	.align		4
.L_2:
        /*0010*/ 	.word	index@($__internal_0_$__cuda_sm3x_div_rn_noftz_f32_slowpath)
        /*0014*/ 	.word	0x00000000


	//----- nvinfo : EIATTR_FRAME_SIZE
	.align		4
.L_3:
        /*0018*/ 	.byte	0x04, 0x11
        /*001a*/ 	.short	(.L_5 - .L_4)
	.align		4
.L_4:
        /*001c*/ 	.word	index@(_Z6kerneliiffffPi)
        /*0020*/ 	.word	0x00000000


	//----- nvinfo : EIATTR_MIN_STACK_SIZE
	.align		4
.L_5:
        /*0024*/ 	.byte	0x04, 0x12
        /*0026*/ 	.short	(.L_7 - .L_6)
	.align		4
.L_6:
        /*0028*/ 	.word	index@(_Z6kerneliiffffPi)
        /*002c*/ 	.word	0x00000000
.L_7:


//--------------------- .nv.compat                --------------------------
	.section	.nv.compat,"",@"SHT_CUDA_COMPAT_INFO"
	.align	4
        /*0000*/ 	.byte	0x02, 0x09, 0x00, 0x00, 0x02, 0x02, 0x01, 0x00, 0x02, 0x05, 0x05, 0x00, 0x03, 0x07, 0x01, 0x01
        /*0010*/ 	.byte	0x02, 0x03, 0x00, 0x00, 0x02, 0x06, 0x01, 0x00, 0x04, 0x0b, 0x08, 0x00, 0x01, 0x00, 0x00, 0x00
        /*0020*/ 	.byte	0x00, 0x00, 0x00, 0x00


//--------------------- .nv.info._Z6kerneliiffffPi --------------------------
	.section	.nv.info._Z6kerneliiffffPi,"",@"SHT_CUDA_INFO"
	.sectionflags	@""
	.align	4


	//----- nvinfo : EIATTR_CUDA_API_VERSION
	.align		4
        /*0000*/ 	.byte	0x04, 0x37
        /*0002*/ 	.short	(.L_9 - .L_8)
.L_8:
        /*0004*/ 	.word	0x00000082


	//----- nvinfo : EIATTR_KPARAM_INFO
	.align		4
.L_9:
        /*0008*/ 	.byte	0x04, 0x17
        /*000a*/ 	.short	(.L_11 - .L_10)
.L_10:
        /*000c*/ 	.word	0x00000000
        /*0010*/ 	.short	0x0006
        /*0012*/ 	.short	0x0018
        /*0014*/ 	.byte	0x00, 0xf5, 0x21, 0x00


	//----- nvinfo : EIATTR_KPARAM_INFO
	.align		4
.L_11:
        /*0018*/ 	.byte	0x04, 0x17
        /*001a*/ 	.short	(.L_13 - .L_12)
.L_12:
        /*001c*/ 	.word	0x00000000
        /*0020*/ 	.short	0x0005
        /*0022*/ 	.short	0x0014
        /*0024*/ 	.byte	0x00, 0xf0, 0x11, 0x00


	//----- nvinfo : EIATTR_KPARAM_INFO
	.align		4
.L_13:
        /*0028*/ 	.byte	0x04, 0x17
        /*002a*/ 	.short	(.L_15 - .L_14)
.L_14:
        /*002c*/ 	.word	0x00000000
        /*0030*/ 	.short	0x0004
        /*0032*/ 	.short	0x0010
        /*0034*/ 	.byte	0x00, 0xf0, 0x11, 0x00


	//----- nvinfo : EIATTR_KPARAM_INFO
	.align		4
.L_15:
        /*0038*/ 	.byte	0x04, 0x17
        /*003a*/ 	.short	(.L_17 - .L_16)
.L_16:
        /*003c*/ 	.word	0x00000000
        /*0040*/ 	.short	0x0003
        /*0042*/ 	.short	0x000c
        /*0044*/ 	.byte	0x00, 0xf0, 0x11, 0x00


	//----- nvinfo : EIATTR_KPARAM_INFO
	.align		4
.L_17:
        /*0048*/ 	.byte	0x04, 0x17
        /*004a*/ 	.short	(.L_19 - .L_18)
.L_18:
        /*004c*/ 	.word	0x00000000
        /*0050*/ 	.short	0x0002
        /*0052*/ 	.short	0x0008
        /*0054*/ 	.byte	0x00, 0xf0, 0x11, 0x00


	//----- nvinfo : EIATTR_KPARAM_INFO
	.align		4
.L_19:
        /*0058*/ 	.byte	0x04, 0x17
        /*005a*/ 	.short	(.L_21 - .L_20)
.L_20:
        /*005c*/ 	.word	0x00000000
        /*0060*/ 	.short	0x0001
        /*0062*/ 	.short	0x0004
        /*0064*/ 	.byte	0x00, 0xf0, 0x11, 0x00


	//----- nvinfo : EIATTR_KPARAM_INFO
	.align		4
.L_21:
        /*0068*/ 	.byte	0x04, 0x17
        /*006a*/ 	.short	(.L_23 - .L_22)
.L_22:
        /*006c*/ 	.word	0x00000000
        /*0070*/ 	.short	0x0000
        /*0072*/ 	.short	0x0000
        /*0074*/ 	.byte	0x00, 0xf0, 0x11, 0x00


	//----- nvinfo : EIATTR_SPARSE_MMA_MASK
	.align		4
.L_23:
        /*0078*/ 	.byte	0x03, 0x50
        /*007a*/ 	.short	0x0000


	//----- nvinfo : EIATTR_MAXREG_COUNT
	.align		4
        /*007c*/ 	.byte	0x03, 0x1b
        /*007e*/ 	.short	0x00ff


	//----- nvinfo : EIATTR_MERCURY_ISA_VERSION
	.align		4
        /*0080*/ 	.byte	0x03, 0x5f
        /*0082*/ 	.short	0x0101


	//----- nvinfo : EIATTR_VRC_CTA_INIT_COUNT
	.align		4
        /*0084*/ 	.byte	0x02, 0x4a
	.zero		1
	.zero		1


	//----- nvinfo : EIATTR_EXIT_INSTR_OFFSETS
	.align		4
        /*0088*/ 	.byte	0x04, 0x1c
        /*008a*/ 	.short	(.L_25 - .L_24)


	//   ....[0]....
.L_24:
        /*008c*/ 	.word	0x00000640


	//----- nvinfo : EIATTR_CRS_STACK_SIZE
	.align		4
.L_25:
        /*0090*/ 	.byte	0x04, 0x1e
        /*0092*/ 	.short	(.L_27 - .L_26)
.L_26:
        /*0094*/ 	.word	0x00000000


	//----- nvinfo : EIATTR_CBANK_PARAM_SIZE
	.align		4
.L_27:
        /*0098*/ 	.byte	0x03, 0x19
        /*009a*/ 	.short	0x0020


	//----- nvinfo : EIATTR_PARAM_CBANK
	.align		4
        /*009c*/ 	.byte	0x04, 0x0a
        /*009e*/ 	.short	(.L_29 - .L_28)
	.align		4
.L_28:
        /*00a0*/ 	.word	index@(.nv.constant0._Z6kerneliiffffPi)
        /*00a4*/ 	.short	0x0380
        /*00a6*/ 	.short	0x0020


	//----- nvinfo : EIATTR_SW_WAR
	.align		4
.L_29:
        /*00a8*/ 	.byte	0x04, 0x36
        /*00aa*/ 	.short	(.L_31 - .L_30)
.L_30:
        /*00ac*/ 	.word	0x00000008
.L_31:


//--------------------- .nv.callgraph             --------------------------
	.section	.nv.callgraph,"",@"SHT_CUDA_CALLGRAPH"
	.align	4
	.sectionentsize	8
	.align		4
        /*0000*/ 	.word	0x00000000
	.align		4
        /*0004*/ 	.word	0xffffffff
	.align		4
        /*0008*/ 	.word	0x00000000
	.align		4
        /*000c*/ 	.word	0xfffffffe
	.align		4
        /*0010*/ 	.word	0x00000000
	.align		4
        /*0014*/ 	.word	0xfffffffd
	.align		4
        /*0018*/ 	.word	0x00000000
	.align		4
        /*001c*/ 	.word	0xfffffffc


//--------------------- .text._Z6kerneliiffffPi   --------------------------
	.section	.text._Z6kerneliiffffPi,"ax",@progbits
	.align	128
        .global         _Z6kerneliiffffPi
        .type           _Z6kerneliiffffPi,@function
        .size           _Z6kerneliiffffPi,(.L_x_14 - _Z6kerneliiffffPi)
        .other          _Z6kerneliiffffPi,@"STO_CUDA_ENTRY STV_DEFAULT"
_Z6kerneliiffffPi:
.text._Z6kerneliiffffPi:
[----:B------:R-:W-:Y:S01]  /*0000*/  LDC R1, c[0x0][0x37c] ;  /* 0x0000df00ff017b82 */ /* 0x000fe20000000800 */
[----:B------:R-:W0:Y:S07]  /*0010*/  S2R R0, SR_TID.X ;  /* 0x0000000000007919 */ /* 0x000e2e0000002100 */
[----:B------:R-:W0:Y:S01]  /*0020*/  S2UR UR6, SR_CTAID.X ;  /* 0x00000000000679c3 */ /* 0x000e220000002500 */
[----:B------:R-:W1:Y:S07]  /*0030*/  LDCU.64 UR4, c[0x0][0x358] ;  /* 0x00006b00ff0477ac */ /* 0x000e6e0008000a00 */
[----:B------:R-:W0:Y:S08]  /*0040*/  LDC R3, c[0x0][0x360] ;  /* 0x0000d800ff037b82 */ /* 0x000e300000000800 */
[----:B------:R-:W2:Y:S08]  /*0050*/  LDC.64 R4, c[0x0][0x398] ;  /* 0x0000e600ff047b82 */ /* 0x000eb00000000a00 */
[----:B------:R-:W3:Y:S01]  /*0060*/  LDC R7, c[0x0][0x380] ;  /* 0x0000e000ff077b82 */ /* 0x000ee20000000800 */
[----:B0-----:R-:W-:-:S07]  /*0070*/  IMAD R3, R3, UR6, R0 ;  /* 0x0000000603037c24 */ /* 0x001fce000f8e0200 */
[----:B------:R-:W0:Y:S01]  /*0080*/  LDC R10, c[0x0][0x388] ;  /* 0x0000e200ff0a7b82 */ /* 0x000e220000000800 */
[----:B------:R-:W0:Y:S01]  /*0090*/  LDCU UR6, c[0x0][0x390] ;  /* 0x00007200ff0677ac */ /* 0x000e220008000800 */
[----:B--2---:R-:W-:-:S05]  /*00a0*/  IMAD.WIDE R4, R3, 0x4, R4 ;  /* 0x0000000403047825 */ /* 0x004fca00078e0204 */
[----:B-1----:R-:W2:Y:S01]  /*00b0*/  LDG.E R8, desc[UR4][R4.64] ;  /* 0x0000000404087981 */ /* 0x002ea2000c1e1900 */
[----:B---3--:R-:W-:-:S04]  /*00c0*/  IABS R9, R7 ;  /* 0x0000000700097213 */ /* 0x008fc80000000000 */
[----:B------:R-:W1:Y:S08]  /*00d0*/  I2F.RP R0, R9 ;  /* 0x0000000900007306 */ /* 0x000e700000209400 */
[----:B-1----:R-:W1:Y:S02]  /*00e0*/  MUFU.RCP R0, R0 ;  /* 0x0000000000007308 */ /* 0x002e640000001000 */
[----:B-1----:R-:W-:-:S06]  /*00f0*/  VIADD R2, R0, 0xffffffe ;  /* 0x0ffffffe00027836 */ /* 0x002fcc0000000000 */
[----:B------:R1:W3:Y:S02]  /*0100*/  F2I.FTZ.U32.TRUNC.NTZ R3, R2 ;  /* 0x0000000200037305 */ /* 0x0002e4000021f000 */
[----:B-1----:R-:W-:Y:S02]  /*0110*/  IMAD.MOV.U32 R2, RZ, RZ, RZ ;  /* 0x000000ffff027224 */ /* 0x002fe400078e00ff */
[----:B---3--:R-:W-:-:S04]  /*0120*/  IMAD.MOV R6, RZ, RZ, -R3 ;  /* 0x000000ffff067224 */ /* 0x008fc800078e0a03 */
[----:B------:R-:W-:-:S04]  /*0130*/  IMAD R11, R6, R9, RZ ;  /* 0x00000009060b7224 */ /* 0x000fc800078e02ff */
[----:B------:R-:W-:Y:S01]  /*0140*/  IMAD.HI.U32 R3, R3, R11, R2 ;  /* 0x0000000b03037227 */ /* 0x000fe200078e0002 */
[----:B--2---:R-:W-:-:S05]  /*0150*/  IABS R6, R8 ;  /* 0x0000000800067213 */ /* 0x004fca0000000000 */
[----:B------:R-:W-:Y:S01]  /*0160*/  IMAD.HI.U32 R2, R3, R6, RZ ;  /* 0x0000000603027227 */ /* 0x000fe200078e00ff */
[----:B------:R-:W-:-:S03]  /*0170*/  I2FP.F32.S32 R3, R7 ;  /* 0x0000000700037245 */ /* 0x000fc60000201400 */
[----:B------:R-:W-:-:S04]  /*0180*/  IMAD.MOV R0, RZ, RZ, -R2 ;  /* 0x000000ffff007224 */ /* 0x000fc800078e0a02 */
[C---:B------:R-:W-:Y:S02]  /*0190*/  IMAD R0, R9.reuse, R0, R6 ;  /* 0x0000000009007224 */ /* 0x040fe400078e0206 */
[----:B------:R-:W1:Y:S03]  /*01a0*/  MUFU.RCP R6, R3 ;  /* 0x0000000300067308 */ /* 0x000e660000001000 */
[----:B------:R-:W-:-:S13]  /*01b0*/  ISETP.GT.U32.AND P2, PT, R9, R0, PT ;  /* 0x000000000900720c */ /* 0x000fda0003f44070 */
[-C--:B------:R-:W-:Y:S01]  /*01c0*/  @!P2 IADD3 R0, PT, PT, R0, -R9.reuse, RZ ;  /* 0x800000090000a210 */ /* 0x080fe20007ffe0ff */
[----:B------:R-:W-:Y:S01]  /*01d0*/  @!P2 VIADD R2, R2, 0x1 ;  /* 0x000000010202a836 */ /* 0x000fe20000000000 */
[----:B------:R-:W-:Y:S02]  /*01e0*/  ISETP.NE.AND P2, PT, R7, RZ, PT ;  /* 0x000000ff0700720c */ /* 0x000fe40003f45270 */
[----:B------:R-:W-:Y:S01]  /*01f0*/  ISETP.GE.U32.AND P0, PT, R0, R9, PT ;  /* 0x000000090000720c */ /* 0x000fe20003f06070 */
[----:B-1----:R-:W-:Y:S01]  /*0200*/  FFMA R9, -R3, R6, 1 ;  /* 0x3f80000003097423 */ /* 0x002fe20000000106 */
[----:B------:R-:W-:-:S03]  /*0210*/  LOP3.LUT R0, R8, R7, RZ, 0x3c, !PT ;  /* 0x0000000708007212 */ /* 0x000fc600078e3cff */
[----:B------:R-:W-:Y:S01]  /*0220*/  FFMA R9, R6, R9, R6 ;  /* 0x0000000906097223 */ /* 0x000fe20000000006 */
[----:B------:R-:W-:Y:S01]  /*0230*/  ISETP.GE.AND P1, PT, R0, RZ, PT ;  /* 0x000000ff0000720c */ /* 0x000fe20003f26270 */
[----:B0-----:R-:W-:-:S04]  /*0240*/  FADD R0, -R10, UR6 ;  /* 0x000000060a007e21 */ /* 0x001fc80008000100 */
[----:B------:R-:W-:Y:S02]  /*0250*/  FFMA R6, R0, R9, RZ ;  /* 0x0000000900067223 */ /* 0x000fe400000000ff */
[----:B------:R-:W-:Y:S01]  /*0260*/  @P0 VIADD R2, R2, 0x1 ;  /* 0x0000000102020836 */ /* 0x000fe20000000000 */
[----:B------:R-:W0:Y:S01]  /*0270*/  FCHK P0, R0, R3 ;  /* 0x0000000300007302 */ /* 0x000e220000000000 */
[----:B------:R-:W-:-:S04]  /*0280*/  FFMA R10, -R3, R6, R0 ;  /* 0x00000006030a7223 */ /* 0x000fc80000000100 */
[----:B------:R-:W-:Y:S01]  /*0290*/  @!P1 IMAD.MOV R2, RZ, RZ, -R2 ;  /* 0x000000ffff029224 */ /* 0x000fe200078e0a02 */
[----:B------:R-:W-:Y:S01]  /*02a0*/  @!P2 LOP3.LUT R2, RZ, R7, RZ, 0x33, !PT ;  /* 0x00000007ff02a212 */ /* 0x000fe200078e33ff */
[----:B------:R-:W-:-:S04]  /*02b0*/  FFMA R6, R9, R10, R6 ;  /* 0x0000000a09067223 */ /* 0x000fc80000000006 */
[----:B------:R-:W-:-:S04]  /*02c0*/  IMAD.MOV R11, RZ, RZ, -R2 ;  /* 0x000000ffff0b7224 */ /* 0x000fc800078e0a02 */
[----:B------:R-:W-:Y:S01]  /*02d0*/  IMAD R7, R7, R11, R8 ;  /* 0x0000000b07077224 */ /* 0x000fe200078e0208 */
[----:B0-----:R-:W-:Y:S06]  /*02e0*/  @!P0 BRA `(.L_x_0) ;  /* 0x00000000000c8947 */ /* 0x001fec0003800000 */
[----:B------:R-:W-:-:S07]  /*02f0*/  MOV R8, 0x310 ;  /* 0x0000031000087802 */ /* 0x000fce0000000f00 */
[----:B------:R-:W-:Y:S05]  /*0300*/  CALL.REL.NOINC `($__internal_0_$__cuda_sm3x_div_rn_noftz_f32_slowpath) ;  /* 0x0000000000d07944 */ /* 0x000fea0003c00000 */
[----:B------:R-:W-:-:S07]  /*0310*/  MOV R6, R0 ;  /* 0x0000000000067202 */ /* 0x000fce0000000f00 */
.L_x_0:
[----:B------:R-:W0:Y:S01]  /*0320*/  LDCU UR6, c[0x0][0x384] ;  /* 0x00007080ff0677ac */ /* 0x000e220008000800 */
[----:B------:R-:W1:Y:S01]  /*0330*/  LDC R0, c[0x0][0x38c] ;  /* 0x0000e300ff007b82 */ /* 0x000e620000000800 */
[----:B0-----:R-:W-:Y:S01]  /*0340*/  I2FP.F32.S32 R3, UR6 ;  /* 0x0000000600037c45 */ /* 0x001fe20008201400 */
[----:B------:R-:W1:Y:S03]  /*0350*/  LDCU UR6, c[0x0][0x394] ;  /* 0x00007280ff0677ac */ /* 0x000e660008000800 */
[----:B------:R-:W0:Y:S01]  /*0360*/  MUFU.RCP R8, R3 ;  /* 0x0000000300087308 */ /* 0x000e220000001000 */
[----:B-1----:R-:W-:Y:S01]  /*0370*/  FADD R0, -R0, UR6 ;  /* 0x0000000600007e21 */ /* 0x002fe20008000100 */
[----:B0-----:R-:W-:-:S06]  /*0380*/  FFMA R9, -R3, R8, 1 ;  /* 0x3f80000003097423 */ /* 0x001fcc0000000108 */
[----:B------:R-:W0:Y:S01]  /*0390*/  FCHK P0, R0, R3 ;  /* 0x0000000300007302 */ /* 0x000e220000000000 */
[----:B------:R-:W-:-:S04]  /*03a0*/  FFMA R9, R8, R9, R8 ;  /* 0x0000000908097223 */ /* 0x000fc80000000008 */
[----:B------:R-:W-:-:S04]  /*03b0*/  FFMA R8, R0, R9, RZ ;  /* 0x0000000900087223 */ /* 0x000fc800000000ff */
[----:B------:R-:W-:-:S04]  /*03c0*/  FFMA R10, -R3, R8, R0 ;  /* 0x00000008030a7223 */ /* 0x000fc80000000100 */
[----:B------:R-:W-:Y:S01]  /*03d0*/  FFMA R8, R9, R10, R8 ;  /* 0x0000000a09087223 */ /* 0x000fe20000000008 */
[----:B0-----:R-:W-:Y:S06]  /*03e0*/  @!P0 BRA `(.L_x_1) ;  /* 0x00000000000c8947 */ /* 0x001fec0003800000 */
[----:B------:R-:W-:-:S07]  /*03f0*/  MOV R8, 0x410 ;  /* 0x0000041000087802 */ /* 0x000fce0000000f00 */
[----:B------:R-:W-:Y:S05]  /*0400*/  CALL.REL.NOINC `($__internal_0_$__cuda_sm3x_div_rn_noftz_f32_slowpath) ;  /* 0x0000000000907944 */ /* 0x000fea0003c00000 */
[----:B------:R-:W-:-:S07]  /*0410*/  IMAD.MOV.U32 R8, RZ, RZ, R0 ;  /* 0x000000ffff087224 */ /* 0x000fce00078e0000 */
.L_x_1:
[----:B------:R-:W0:Y:S01]  /*0420*/  LDCU UR6, c[0x0][0x388] ;  /* 0x00007100ff0677ac */ /* 0x000e220008000800 */
[----:B------:R-:W-:Y:S01]  /*0430*/  I2FP.F32.S32 R3, R2 ;  /* 0x0000000200037245 */ /* 0x000fe20000201400 */
[----:B------:R-:W-:Y:S01]  /*0440*/  BSSY.RECONVERGENT B0, `(.L_x_2) ;  /* 0x000001e000007945 */ /* 0x000fe20003800200 */
[----:B------:R-:W-:Y:S01]  /*0450*/  I2FP.F32.S32 R7, R7 ;  /* 0x0000000700077245 */ /* 0x000fe20000201400 */
[----:B------:R-:W1:Y:S01]  /*0460*/  LDCU UR7, c[0x0][0x394] ;  /* 0x00007280ff0777ac */ /* 0x000e620008000800 */
[----:B------:R-:W-:Y:S02]  /*0470*/  IMAD.MOV.U32 R13, RZ, RZ, RZ ;  /* 0x000000ffff0d7224 */ /* 0x000fe400078e00ff */
[----:B0-----:R-:W-:Y:S01]  /*0480*/  FFMA R15, R3, R6, UR6 ;  /* 0x00000006030f7e23 */ /* 0x001fe20008000006 */
[----:B-1----:R-:W-:-:S03]  /*0490*/  FFMA R7, R7, -R8, UR7 ;  /* 0x0000000707077e23 */ /* 0x002fc60008000808 */
[----:B------:R-:W-:Y:S01]  /*04a0*/  FMUL R0, R15, R15 ;  /* 0x0000000f0f007220 */ /* 0x000fe20000400000 */
[----:B------:R-:W-:-:S04]  /*04b0*/  FMUL R9, R7, R7 ;  /* 0x0000000707097220 */ /* 0x000fc80000400000 */
[----:B------:R-:W-:-:S05]  /*04c0*/  FADD R2, R0, R9 ;  /* 0x0000000900027221 */ /* 0x000fca0000000000 */
[----:B------:R-:W-:-:S13]  /*04d0*/  FSETP.GTU.AND P0, PT, R2, 4, PT ;  /* 0x408000000200780b */ /* 0x000fda0003f0c000 */
[----:B------:R-:W-:Y:S05]  /*04e0*/  @P0 BRA `(.L_x_3) ;  /* 0x00000000004c0947 */ /* 0x000fea0003800000 */
[----:B------:R-:W-:Y:S02]  /*04f0*/  IMAD.MOV.U32 R8, RZ, RZ, R7 ;  /* 0x000000ffff087224 */ /* 0x000fe400078e0007 */
[----:B------:R-:W-:Y:S02]  /*0500*/  HFMA2 R13, -RZ, RZ, 0, 0 ;  /* 0x00000000ff0d7431 */ /* 0x000fe400000001ff */
[----:B------:R-:W-:Y:S01]  /*0510*/  IMAD.MOV.U32 R11, RZ, RZ, R9 ;  /* 0x000000ffff0b7224 */ /* 0x000fe200078e0009 */
[----:B------:R0:W1:Y:S01]  /*0520*/  F2F.F64.F32 R2, R8 ;  /* 0x0000000800027310 */ /* 0x0000620000201800 */
[----:B------:R-:W-:-:S07]  /*0530*/  IMAD.MOV.U32 R10, RZ, RZ, R15 ;  /* 0x000000ffff0a7224 */ /* 0x000fce00078e000f */
.L_x_4:
[----:B------:R2:W3:Y:S01]  /*0540*/  F2F.F64.F32 R6, R10 ;  /* 0x0000000a00067310 */ /* 0x0004e20000201800 */
[----:B------:R-:W-:Y:S01]  /*0550*/  FADD R0, -R11, R0 ;  /* 0x000000000b007221 */ /* 0x000fe20000000100 */
[C---:B------:R-:W-:Y:S01]  /*0560*/  ISETP.LT.U32.AND P1, PT, R13.reuse, 0x63, PT ;  /* 0x000000630d00780c */ /* 0x040fe20003f21070 */
[----:B------:R-:W-:-:S05]  /*0570*/  VIADD R13, R13, 0x1 ;  /* 0x000000010d0d7836 */ /* 0x000fca0000000000 */
[----:B0-----:R-:W1:Y:S01]  /*0580*/  F2F.F64.F32 R8, R8 ;  /* 0x0000000800087310 */ /* 0x001e620000201800 */
[----:B--2---:R-:W-:-:S04]  /*0590*/  FADD R10, R15, R0 ;  /* 0x000000000f0a7221 */ /* 0x004fc80000000000 */
[----:B------:R-:W-:Y:S01]  /*05a0*/  FMUL R0, R10, R10 ;  /* 0x0000000a0a007220 */ /* 0x000fe20000400000 */
[----:B---3--:R-:W-:-:S08]  /*05b0*/  DADD R6, R6, R6 ;  /* 0x0000000006067229 */ /* 0x008fd00000000006 */
[----:B-1----:R-:W-:-:S06]  /*05c0*/  DFMA R6, R6, R8, R2 ;  /* 0x000000080606722b */ /* 0x002fcc0000000002 */
[----:B------:R-:W0:Y:S02]  /*05d0*/  F2F.F32.F64 R8, R6 ;  /* 0x0000000600087310 */ /* 0x000e240000301000 */
[----:B0-----:R-:W-:-:S04]  /*05e0*/  FMUL R11, R8, R8 ;  /* 0x00000008080b7220 */ /* 0x001fc80000400000 */
[----:B------:R-:W-:-:S05]  /*05f0*/  FADD R9, R0, R11 ;  /* 0x0000000b00097221 */ /* 0x000fca0000000000 */
[----:B------:R-:W-:-:S13]  /*0600*/  FSETP.GTU.AND P0, PT, R9, 4, PT ;  /* 0x408000000900780b */ /* 0x000fda0003f0c000 */
[----:B------:R-:W-:Y:S05]  /*0610*/  @!P0 BRA P1, `(.L_x_4) ;  /* 0xfffffffc00c88947 */ /* 0x000fea000083ffff */
.L_x_3:
[----:B------:R-:W-:Y:S05]  /*0620*/  BSYNC.RECONVERGENT B0 ;  /* 0x0000000000007941 */ /* 0x000fea0003800200 */
.L_x_2:
[----:B------:R-:W-:Y:S01]  /*0630*/  STG.E desc[UR4][R4.64], R13 ;  /* 0x0000000d04007986 */ /* 0x000fe2000c101904 */
[----:B------:R-:W-:Y:S05]  /*0640*/  EXIT ;  /* 0x000000000000794d */ /* 0x000fea0003800000 */
        .weak           $__internal_0_$__cuda_sm3x_div_rn_noftz_f32_slowpath
        .type           $__internal_0_$__cuda_sm3x_div_rn_noftz_f32_slowpath,@function
        .size           $__internal_0_$__cuda_sm3x_div_rn_noftz_f32_slowpath,(.L_x_14 - $__internal_0_$__cuda_sm3x_div_rn_noftz_f32_slowpath)
$__internal_0_$__cuda_sm3x_div_rn_noftz_f32_slowpath:
[----:B------:R-:W-:Y:S02]  /*0650*/  SHF.R.U32.HI R10, RZ, 0x17, R3 ;  /* 0x00000017ff0a7819 */ /* 0x000fe40000011603 */
[----:B------:R-:W-:Y:S02]  /*0660*/  SHF.R.U32.HI R9, RZ, 0x17, R0 ;  /* 0x00000017ff097819 */ /* 0x000fe40000011600 */
[----:B------:R-:W-:Y:S02]  /*0670*/  LOP3.LUT R14, R10, 0xff, RZ, 0xc0, !PT ;  /* 0x000000ff0a0e7812 */ /* 0x000fe400078ec0ff */
[----:B------:R-:W-:-:S03]  /*0680*/  LOP3.LUT R12, R9, 0xff, RZ, 0xc0, !PT ;  /* 0x000000ff090c7812 */ /* 0x000fc600078ec0ff */
[----:B------:R-:W-:Y:S01]  /*0690*/  VIADD R11, R14, 0xffffffff ;  /* 0xffffffff0e0b7836 */ /* 0x000fe20000000000 */
[----:B------:R-:W-:-:S04]  /*06a0*/  IADD3 R10, PT, PT, R12, -0x1, RZ ;  /* 0xffffffff0c0a7810 */ /* 0x000fc80007ffe0ff */
[----:B------:R-:W-:-:S04]  /*06b0*/  ISETP.GT.U32.AND P0, PT, R11, 0xfd, PT ;  /* 0x000000fd0b00780c */ /* 0x000fc80003f04070 */
[----:B------:R-:W-:-:S13]  /*06c0*/  ISETP.GT.U32.OR P0, PT, R10, 0xfd, P0 ;  /* 0x000000fd0a00780c */ /* 0x000fda0000704470 */
[----:B------:R-:W-:Y:S01]  /*06d0*/  @!P0 IMAD.MOV.U32 R9, RZ, RZ, RZ ;  /* 0x000000ffff098224 */ /* 0x000fe200078e00ff */
[----:B------:R-:W-:Y:S06]  /*06e0*/  @!P0 BRA `(.L_x_5) ;  /* 0x00000000005c8947 */ /* 0x000fec0003800000 */
[----:B------:R-:W-:Y:S02]  /*06f0*/  FSETP.GTU.FTZ.AND P0, PT, |R0|, +INF , PT ;  /* 0x7f8000000000780b */ /* 0x000fe40003f1c200 */
[----:B------:R-:W-:-:S04]  /*0700*/  FSETP.GTU.FTZ.AND P1, PT, |R3|, +INF , PT ;  /* 0x7f8000000300780b */ /* 0x000fc80003f3c200 */
[----:B------:R-:W-:-:S13]  /*0710*/  PLOP3.LUT P0, PT, P0, P1, PT, 0xf8, 0x8f ;  /* 0x00000000008f781c */ /* 0x000fda0000703f70 */
[----:B------:R-:W-:Y:S05]  /*0720*/  @P0 BRA `(.L_x_6) ;  /* 0x0000000400440947 */ /* 0x000fea0003800000 */
[----:B------:R-:W-:-:S13]  /*0730*/  LOP3.LUT P0, RZ, R3, 0x7fffffff, R0, 0xc8, !PT ;  /* 0x7fffffff03ff7812 */ /* 0x000fda000780c800 */
[----:B------:R-:W-:Y:S05]  /*0740*/  @!P0 BRA `(.L_x_7) ;  /* 0x0000000400348947 */ /* 0x000fea0003800000 */
[C---:B------:R-:W-:Y:S02]  /*0750*/  FSETP.NEU.FTZ.AND P2, PT, |R0|.reuse, +INF , PT ;  /* 0x7f8000000000780b */ /* 0x040fe40003f5d200 */
[----:B------:R-:W-:Y:S02]  /*0760*/  FSETP.NEU.FTZ.AND P1, PT, |R3|, +INF , PT ;  /* 0x7f8000000300780b */ /* 0x000fe40003f3d200 */
[----:B------:R-:W-:-:S11]  /*0770*/  FSETP.NEU.FTZ.AND P0, PT, |R0|, +INF , PT ;  /* 0x7f8000000000780b */ /* 0x000fd60003f1d200 */
[----:B------:R-:W-:Y:S05]  /*0780*/  @!P1 BRA !P2, `(.L_x_7) ;  /* 0x0000000400249947 */ /* 0x000fea0005000000 */
[----:B------:R-:W-:-:S04]  /*0790*/  LOP3.LUT P2, RZ, R0, 0x7fffffff, RZ, 0xc0, !PT ;  /* 0x7fffffff00ff7812 */ /* 0x000fc8000784c0ff */
[----:B------:R-:W-:-:S13]  /*07a0*/  PLOP3.LUT P1, PT, P1, P2, PT, 0x2f, 0xf2 ;  /* 0x0000000000f2781c */ /* 0x000fda0000f24577 */
[----:B------:R-:W-:Y:S05]  /*07b0*/  @P1 BRA `(.L_x_8) ;  /* 0x0000000400101947 */ /* 0x000fea0003800000 */
[----:B------:R-:W-:-:S04]  /*07c0*/  LOP3.LUT P1, RZ, R3, 0x7fffffff, RZ, 0xc0, !PT ;  /* 0x7fffffff03ff7812 */ /* 0x000fc8000782c0ff */
[----:B------:R-:W-:-:S13]  /*07d0*/  PLOP3.LUT P0, PT, P0, P1, PT, 0x2f, 0xf2 ;  /* 0x0000000000f2781c */ /* 0x000fda0000702577 */
[----:B------:R-:W-:Y:S05]  /*07e0*/  @P0 BRA `(.L_x_9) ;  /* 0x0000000000f80947 */ /* 0x000fea0003800000 */
[----:B------:R-:W-:Y:S02]  /*07f0*/  ISETP.GE.AND P0, PT, R10, RZ, PT ;  /* 0x000000ff0a00720c */ /* 0x000fe40003f06270 */
[----:B------:R-:W-:-:S11]  /*0800*/  ISETP.GE.AND P1, PT, R11, RZ, PT ;  /* 0x000000ff0b00720c */ /* 0x000fd60003f26270 */
[----:B------:R-:W-:Y:S02]  /*0810*/  @P0 IMAD.MOV.U32 R9, RZ, RZ, RZ ;  /* 0x000000ffff090224 */ /* 0x000fe400078e00ff */
[----:B------:R-:W-:Y:S01]  /*0820*/  @!P0 FFMA R0, R0, 1.84467440737095516160e+19, RZ ;  /* 0x5f80000000008823 */ /* 0x000fe200000000ff */
[----:B------:R-:W-:Y:S02]  /*0830*/  @!P0 IMAD.MOV.U32 R9, RZ, RZ, -0x40 ;  /* 0xffffffc0ff098424 */ /* 0x000fe400078e00ff */
[----:B------:R-:W-:-:S03]  /*0840*/  @!P1 FFMA R3, R3, 1.84467440737095516160e+19, RZ ;  /* 0x5f80000003039823 */ /* 0x000fc600000000ff */
[----:B------:R-:W-:-:S07]  /*0850*/  @!P1 IADD3 R9, PT, PT, R9, 0x40, RZ ;  /* 0x0000004009099810 */ /* 0x000fce0007ffe0ff */
.L_x_5:
[----:B------:R-:W-:-:S05]  /*0860*/  LEA R10, R14, 0xc0800000, 0x17 ;  /* 0xc08000000e0a7811 */ /* 0x000fca00078eb8ff */
[----:B------:R-:W-:Y:S02]  /*0870*/  IMAD.IADD R10, R3, 0x1, -R10 ;  /* 0x00000001030a7824 */ /* 0x000fe400078e0a0a */
[----:B------:R-:W-:Y:S02]  /*0880*/  VIADD R3, R12, 0xffffff81 ;  /* 0xffffff810c037836 */ /* 0x000fe40000000000 */
[----:B------:R0:W1:Y:S01]  /*0890*/  MUFU.RCP R11, R10 ;  /* 0x0000000a000b7308 */ /* 0x0000620000001000 */
[----:B------:R-:W-:Y:S01]  /*08a0*/  FADD.FTZ R13, -R10, -RZ ;  /* 0x800000ff0a0d7221 */ /* 0x000fe20000010100 */
[C---:B------:R-:W-:Y:S01]  /*08b0*/  IMAD R0, R3.reuse, -0x800000, R0 ;  /* 0xff80000003007824 */ /* 0x040fe200078e0200 */
[----:B0-----:R-:W-:-:S05]  /*08c0*/  IADD3 R10, PT, PT, R3, 0x7f, -R14 ;  /* 0x0000007f030a7810 */ /* 0x001fca0007ffe80e */
[----:B------:R-:W-:Y:S02]  /*08d0*/  IMAD.IADD R10, R10, 0x1, R9 ;  /* 0x000000010a0a7824 */ /* 0x000fe400078e0209 */
[----:B-1----:R-:W-:-:S04]  /*08e0*/  FFMA R12, R11, R13, 1 ;  /* 0x3f8000000b0c7423 */ /* 0x002fc8000000000d */
[----:B------:R-:W-:-:S04]  /*08f0*/  FFMA R16, R11, R12, R11 ;  /* 0x0000000c0b107223 */ /* 0x000fc8000000000b */
[----:B------:R-:W-:-:S04]  /*0900*/  FFMA R11, R0, R16, RZ ;  /* 0x00000010000b7223 */ /* 0x000fc800000000ff */
[----:B------:R-:W-:-:S04]  /*0910*/  FFMA R12, R13, R11, R0 ;  /* 0x0000000b0d0c7223 */ /* 0x000fc80000000000 */
[----:B------:R-:W-:-:S04]  /*0920*/  FFMA R11, R16, R12, R11 ;  /* 0x0000000c100b7223 */ /* 0x000fc8000000000b */
[----:B------:R-:W-:-:S04]  /*0930*/  FFMA R12, R13, R11, R0 ;  /* 0x0000000b0d0c7223 */ /* 0x000fc80000000000 */
[----:B------:R-:W-:-:S05]  /*0940*/  FFMA R0, R16, R12, R11 ;  /* 0x0000000c10007223 */ /* 0x000fca000000000b */
[----:B------:R-:W-:-:S04]  /*0950*/  SHF.R.U32.HI R3, RZ, 0x17, R0 ;  /* 0x00000017ff037819 */ /* 0x000fc80000011600 */
[----:B------:R-:W-:-:S04]  /*0960*/  LOP3.LUT R3, R3, 0xff, RZ, 0xc0, !PT ;  /* 0x000000ff03037812 */ /* 0x000fc800078ec0ff */
[----:B------:R-:W-:-:S05]  /*0970*/  IADD3 R13, PT, PT, R3, R10, RZ ;  /* 0x0000000a030d7210 */ /* 0x000fca0007ffe0ff */
[----:B------:R-:W-:-:S05]  /*0980*/  VIADD R3, R13, 0xffffffff ;  /* 0xffffffff0d037836 */ /* 0x000fca0000000000 */
[----:B------:R-:W-:-:S13]  /*0990*/  ISETP.GE.U32.AND P0, PT, R3, 0xfe, PT ;  /* 0x000000fe0300780c */ /* 0x000fda0003f06070 */
[----:B------:R-:W-:Y:S05]  /*09a0*/  @!P0 BRA `(.L_x_10) ;  /* 0x0000000000808947 */ /* 0x000fea0003800000 */
[----:B------:R-:W-:-:S13]  /*09b0*/  ISETP.GT.AND P0, PT, R13, 0xfe, PT ;  /* 0x000000fe0d00780c */ /* 0x000fda0003f04270 */
[----:B------:R-:W-:Y:S05]  /*09c0*/  @P0 BRA `(.L_x_11) ;  /* 0x00000000006c0947 */ /* 0x000fea0003800000 */
[----:B------:R-:W-:-:S13]  /*09d0*/  ISETP.GE.AND P0, PT, R13, 0x1, PT ;  /* 0x000000010d00780c */ /* 0x000fda0003f06270 */
[----:B------:R-:W-:Y:S05]  /*09e0*/  @P0 BRA `(.L_x_12) ;  /* 0x0000000000980947 */ /* 0x000fea0003800000 */
[----:B------:R-:W-:Y:S02]  /*09f0*/  ISETP.GE.AND P0, PT, R13, -0x18, PT ;  /* 0xffffffe80d00780c */ /* 0x000fe40003f06270 */
[----:B------:R-:W-:-:S11]  /*0a00*/  LOP3.LUT R0, R0, 0x80000000, RZ, 0xc0, !PT ;  /* 0x8000000000007812 */ /* 0x000fd600078ec0ff */
[----:B------:R-:W-:Y:S05]  /*0a10*/  @!P0 BRA `(.L_x_12) ;  /* 0x00000000008c8947 */ /* 0x000fea0003800000 */
[CCC-:B------:R-:W-:Y:S01]  /*0a20*/  FFMA.RZ R3, R16.reuse, R12.reuse, R11.reuse ;  /* 0x0000000c10037223 */ /* 0x1c0fe2000000c00b */
[CCC-:B------:R-:W-:Y:S01]  /*0a30*/  FFMA.RM R10, R16.reuse, R12.reuse, R11.reuse ;  /* 0x0000000c100a7223 */ /* 0x1c0fe2000000400b */
[C---:B------:R-:W-:Y:S02]  /*0a40*/  ISETP.NE.AND P2, PT, R13.reuse, RZ, PT ;  /* 0x000000ff0d00720c */ /* 0x040fe40003f45270 */
[----:B------:R-:W-:Y:S02]  /*0a50*/  ISETP.NE.AND P1, PT, R13, RZ, PT ;  /* 0x000000ff0d00720c */ /* 0x000fe40003f25270 */
[----:B------:R-:W-:Y:S01]  /*0a60*/  LOP3.LUT R9, R3, 0x7fffff, RZ, 0xc0, !PT ;  /* 0x007fffff03097812 */ /* 0x000fe200078ec0ff */
[----:B------:R-:W-:Y:S01]  /*0a70*/  FFMA.RP R3, R16, R12, R11 ;  /* 0x0000000c10037223 */ /* 0x000fe2000000800b */
[----:B------:R-:W-:Y:S02]  /*0a80*/  VIADD R12, R13, 0x20 ;  /* 0x000000200d0c7836 */ /* 0x000fe40000000000 */
[----:B------:R-:W-:Y:S01]  /*0a90*/  LOP3.LUT R9, R9, 0x800000, RZ, 0xfc, !PT ;  /* 0x0080000009097812 */ /* 0x000fe200078efcff */
[----:B------:R-:W-:Y:S01]  /*0aa0*/  IMAD.MOV R11, RZ, RZ, -R13 ;  /* 0x000000ffff0b7224 */ /* 0x000fe200078e0a0d */
[----:B------:R-:W-:-:S02]  /*0ab0*/  FSETP.NEU.FTZ.AND P0, PT, R3, R10, PT ;  /* 0x0000000a0300720b */ /* 0x000fc40003f1d000 */
[----:B------:R-:W-:Y:S02]  /*0ac0*/  SHF.L.U32 R12, R9, R12, RZ ;  /* 0x0000000c090c7219 */ /* 0x000fe400000006ff */
[----:B------:R-:W-:Y:S02]  /*0ad0*/  SEL R10, R11, RZ, P2 ;  /* 0x000000ff0b0a7207 */ /* 0x000fe40001000000 */
[----:B------:R-:W-:Y:S02]  /*0ae0*/  ISETP.NE.AND P1, PT, R12, RZ, P1 ;  /* 0x000000ff0c00720c */ /* 0x000fe40000f25270 */
[----:B------:R-:W-:Y:S02]  /*0af0*/  SHF.R.U32.HI R10, RZ, R10, R9 ;  /* 0x0000000aff0a7219 */ /* 0x000fe40000011609 */
[----:B------:R-:W-:Y:S02]  /*0b00*/  PLOP3.LUT P0, PT, P0, P1, PT, 0xf8, 0x8f ;  /* 0x00000000008f781c */ /* 0x000fe40000703f70 */
[----:B------:R-:W-:-:S02]  /*0b10*/  SHF.R.U32.HI R12, RZ, 0x1, R10 ;  /* 0x00000001ff0c7819 */ /* 0x000fc4000001160a */
[----:B------:R-:W-:-:S04]  /*0b20*/  SEL R3, RZ, 0x1, !P0 ;  /* 0x00000001ff037807 */ /* 0x000fc80004000000 */
[----:B------:R-:W-:-:S04]  /*0b30*/  LOP3.LUT R3, R3, 0x1, R12, 0xf8, !PT ;  /* 0x0000000103037812 */ /* 0x000fc800078ef80c */
[----:B------:R-:W-:-:S04]  /*0b40*/  LOP3.LUT R3, R3, R10, RZ, 0xc0, !PT ;  /* 0x0000000a03037212 */ /* 0x000fc800078ec0ff */
[----:B------:R-:W-:-:S04]  /*0b50*/  IADD3 R3, PT, PT, R12, R3, RZ ;  /* 0x000000030c037210 */ /* 0x000fc80007ffe0ff */
[----:B------:R-:W-:Y:S01]  /*0b60*/  LOP3.LUT R0, R3, R0, RZ, 0xfc, !PT ;  /* 0x0000000003007212 */ /* 0x000fe200078efcff */
[----:B------:R-:W-:Y:S06]  /*0b70*/  BRA `(.L_x_12) ;  /* 0x0000000000347947 */ /* 0x000fec0003800000 */
.L_x_11:
[----:B------:R-:W-:-:S04]  /*0b80*/  LOP3.LUT R0, R0, 0x80000000, RZ, 0xc0, !PT ;  /* 0x8000000000007812 */ /* 0x000fc800078ec0ff */
[----:B------:R-:W-:Y:S01]  /*0b90*/  LOP3.LUT R0, R0, 0x7f800000, RZ, 0xfc, !PT ;  /* 0x7f80000000007812 */ /* 0x000fe200078efcff */
[----:B------:R-:W-:Y:S06]  /*0ba0*/  BRA `(.L_x_12) ;  /* 0x0000000000287947 */ /* 0x000fec0003800000 */
.L_x_10:
[----:B------:R-:W-:Y:S01]  /*0bb0*/  IMAD R0, R10, 0x800000, R0 ;  /* 0x008000000a007824 */ /* 0x000fe200078e0200 */
[----:B------:R-:W-:Y:S06]  /*0bc0*/  BRA `(.L_x_12) ;  /* 0x0000000000207947 */ /* 0x000fec0003800000 */
.L_x_9:
[----:B------:R-:W-:-:S04]  /*0bd0*/  LOP3.LUT R0, R3, 0x80000000, R0, 0x48, !PT ;  /* 0x8000000003007812 */ /* 0x000fc800078e4800 */
[----:B------:R-:W-:Y:S01]  /*0be0*/  LOP3.LUT R0, R0, 0x7f800000, RZ, 0xfc, !PT ;  /* 0x7f80000000007812 */ /* 0x000fe200078efcff */
[----:B------:R-:W-:Y:S06]  /*0bf0*/  BRA `(.L_x_12) ;  /* 0x0000000000147947 */ /* 0x000fec0003800000 */
.L_x_8:
[----:B------:R-:W-:Y:S01]  /*0c00*/  LOP3.LUT R0, R3, 0x80000000, R0, 0x48, !PT ;  /* 0x8000000003007812 */ /* 0x000fe200078e4800 */
[----:B------:R-:W-:Y:S06]  /*0c10*/  BRA `(.L_x_12) ;  /* 0x00000000000c7947 */ /* 0x000fec0003800000 */
.L_x_7:
[----:B------:R-:W0:Y:S01]  /*0c20*/  MUFU.RSQ R0, -QNAN ;  /* 0xffc0000000007908 */ /* 0x000e220000001400 */
[----:B------:R-:W-:Y:S05]  /*0c30*/  BRA `(.L_x_12) ;  /* 0x0000000000047947 */ /* 0x000fea0003800000 */
.L_x_6:
[----:B------:R-:W-:-:S07]  /*0c40*/  FADD.FTZ R0, R0, R3 ;  /* 0x0000000300007221 */ /* 0x000fce0000010000 */
.L_x_12:
[----:B------:R-:W-:-:S04]  /*0c50*/  IMAD.MOV.U32 R9, RZ, RZ, 0x0 ;  /* 0x00000000ff097424 */ /* 0x000fc800078e00ff */
[----:B0-----:R-:W-:Y:S05]  /*0c60*/  RET.REL.NODEC R8 `(_Z6kerneliiffffPi) ;  /* 0xfffffff008e47950 */ /* 0x001fea0003c3ffff */
.L_x_13:
[----:B------:R-:W-:-:S00]  /*0c70*/  BRA `(.L_x_13) ;  /* 0xfffffffc00fc7947 */ /* 0x000fc0000383ffff */
[----:B------:R-:W-:-:S00]  /*0c80*/  NOP ;  /* 0x0000000000007918 */ /* 0x000fc00000000000 */
[----:B------:R-:W-:-:S00]  /*0c90*/  NOP ;  /* 0x0000000000007918 */ /* 0x000fc00000000000 */
[----:B------:R-:W-:-:S00]  /*0ca0*/  NOP ;  /* 0x0000000000007918 */ /* 0x000fc00000000000 */
[----:B------:R-:W-:-:S00]  /*0cb0*/  NOP ;  /* 0x0000000000007918 */ /* 0x000fc00000000000 */
[----:B------:R-:W-:-:S00]  /*0cc0*/  NOP ;  /* 0x0000000000007918 */ /* 0x000fc00000000000 */
[----:B------:R-:W-:-:S00]  /*0cd0*/  NOP ;  /* 0x0000000000007918 */ /* 0x000fc00000000000 */
[----:B------:R-:W-:-:S00]  /*0ce0*/  NOP ;  /* 0x0000000000007918 */ /* 0x000fc00000000000 */
[----:B------:R-:W-:-:S00]  /*0cf0*/  NOP ;  /* 0x0000000000007918 */ /* 0x000fc00000000000 */
.L_x_14:


//--------------------- .nv.shared.reserved.0     --------------------------
	.section	.nv.shared.reserved.0,"aw",@nobits
	.weak		__nv_reservedSMEM_offset_0_alias
	.size		__nv_reservedSMEM_offset_0_alias, 0, 64
	.other		__nv_reservedSMEM_offset_0_alias,@"STO_CUDA_RESERVED_SHARED STV_DEFAULT"
__nv_reservedSMEM_offset_0_alias:
	.zero		0
	.zero		64


//--------------------- .nv.constant0._Z6kerneliiffffPi --------------------------
	.section	.nv.constant0._Z6kerneliiffffPi,"a",@progbits
	.sectionflags	@""
	.align	4
.nv.constant0._Z6kerneliiffffPi:
	.zero		928


//--------------------- SYMBOLS --------------------------

	.type		.nv.reservedSmem.offset0,@object
	.size		.nv.reservedSmem.offset0,0x4
